	.headerflags	@"EF_CUDA_TEXMODE_UNIFIED EF_CUDA_64BIT_ADDRESS EF_CUDA_ACCELERATORS EF_CUDA_SM90 EF_CUDA_VIRTUAL_SM(EF_CUDA_SM90)"
	.elftype	@"ET_EXEC"


//--------------------- .nv.info                  --------------------------
	.section	.nv.info,"",@"SHT_CUDA_INFO"
	.align	4


	//----- nvinfo : EIATTR_REGCOUNT
	.align		4
        /*0000*/ 	.byte	0x04, 0x2f
        /*0002*/ 	.short	(.L_1 - .L_0)
	.align		4
.L_0:
        /*0004*/ 	.word	index@(triton_per_fused_mean_new_zeros_22)
        /*0008*/ 	.word	0x00000016


	//----- nvinfo : EIATTR_MIN_STACK_SIZE
	.align		4
.L_1:
        /*000c*/ 	.byte	0x04, 0x12
        /*000e*/ 	.short	(.L_3 - .L_2)
	.align		4
.L_2:
        /*0010*/ 	.word	index@(triton_per_fused_mean_new_zeros_22)
        /*0014*/ 	.word	0x00000000


	//----- nvinfo : EIATTR_FRAME_SIZE
	.align		4
.L_3:
        /*0018*/ 	.byte	0x04, 0x11
        /*001a*/ 	.short	(.L_5 - .L_4)
	.align		4
.L_4:
        /*001c*/ 	.word	index@(triton_per_fused_mean_new_zeros_22)
        /*0020*/ 	.word	0x00000000


	//----- nvinfo : EIATTR_MIN_STACK_SIZE
	.align		4
.L_5:
        /*0024*/ 	.byte	0x04, 0x12
        /*0026*/ 	.short	(.L_7 - .L_6)
	.align		4
.L_6:
        /*0028*/ 	.word	index@(triton_per_fused_mean_new_zeros_22)
        /*002c*/ 	.word	0x00000000
.L_7:


//--------------------- .nv.info.triton_per_fused_mean_new_zeros_22 --------------------------
	.section	.nv.info.triton_per_fused_mean_new_zeros_22,"",@"SHT_CUDA_INFO"
	.sectionflags	@""
	.align	4


	//----- nvinfo : EIATTR_CUDA_API_VERSION
	.align		4
        /*0000*/ 	.byte	0x04, 0x37
        /*0002*/ 	.short	(.L_9 - .L_8)
.L_8:
        /*0004*/ 	.word	0x0000007c


	//----- nvinfo : EIATTR_KPARAM_INFO
	.align		4
.L_9:
        /*0008*/ 	.byte	0x04, 0x17
        /*000a*/ 	.short	(.L_11 - .L_10)
.L_10:
        /*000c*/ 	.word	0x00000000
        /*0010*/ 	.short	0x0004
        /*0012*/ 	.short	0x001c
        /*0014*/ 	.byte	0x00, 0xf0, 0x11, 0x00


	//----- nvinfo : EIATTR_KPARAM_INFO
	.align		4
.L_11:
        /*0018*/ 	.byte	0x04, 0x17
        /*001a*/ 	.short	(.L_13 - .L_12)
.L_12:
        /*001c*/ 	.word	0x00000000
        /*0020*/ 	.short	0x0003
        /*0022*/ 	.short	0x0018
        /*0024*/ 	.byte	0x00, 0xf0, 0x11, 0x00


	//----- nvinfo : EIATTR_KPARAM_INFO
	.align		4
.L_13:
        /*0028*/ 	.byte	0x04, 0x17
        /*002a*/ 	.short	(.L_15 - .L_14)
.L_14:
        /*002c*/ 	.word	0x00000000
        /*0030*/ 	.short	0x0002
        /*0032*/ 	.short	0x0010
        /*0034*/ 	.byte	0x00, 0xf4, 0x21, 0x00


	//----- nvinfo : EIATTR_KPARAM_INFO
	.align		4
.L_15:
        /*0038*/ 	.byte	0x04, 0x17
        /*003a*/ 	.short	(.L_17 - .L_16)
.L_16:
        /*003c*/ 	.word	0x00000000
        /*0040*/ 	.short	0x0001
        /*0042*/ 	.short	0x0008
        /*0044*/ 	.byte	0x00, 0xf4, 0x21, 0x00


	//----- nvinfo : EIATTR_KPARAM_INFO
	.align		4
.L_17:
        /*0048*/ 	.byte	0x04, 0x17
        /*004a*/ 	.short	(.L_19 - .L_18)
.L_18:
        /*004c*/ 	.word	0x00000000
        /*0050*/ 	.short	0x0000
        /*0052*/ 	.short	0x0000
        /*0054*/ 	.byte	0x00, 0xf4, 0x21, 0x00


	//----- nvinfo : EIATTR_SPARSE_MMA_MASK
	.align		4
.L_19:
        /*0058*/ 	.byte	0x03, 0x50
        /*005a*/ 	.short	0x0000


	//----- nvinfo : EIATTR_MAXREG_COUNT
	.align		4
        /*005c*/ 	.byte	0x03, 0x1b
        /*005e*/ 	.short	0x00ff


	//----- nvinfo : EIATTR_COOP_GROUP_MASK_REGIDS
	.align		4
        /*0060*/ 	.byte	0x04, 0x29
        /*0062*/ 	.short	(.L_21 - .L_20)


	//   ....[0]....
.L_20:
        /*0064*/ 	.word	0xffffffff


	//   ....[1]....
        /*0068*/ 	.word	0xffffffff


	//   ....[2]....
        /*006c*/ 	.word	0xffffffff


	//   ....[3]....
        /*0070*/ 	.word	0xffffffff


	//   ....[4]....
        /*0074*/ 	.word	0xffffffff


	//   ....[5]....
        /*0078*/ 	.word	0xffffffff


	//   ....[6]....
        /*007c*/ 	.word	0xffffffff


	//   ....[7]....
        /*0080*/ 	.word	0xffffffff


	//   ....[8]....
        /*0084*/ 	.word	0xffffffff


	//   ....[9]....
        /*0088*/ 	.word	0xffffffff


	//   ....[10]....
        /*008c*/ 	.word	0xffffffff


	//   ....[11]....
        /*0090*/ 	.word	0xffffffff


	//----- nvinfo : EIATTR_COOP_GROUP_INSTR_OFFSETS
	.align		4
.L_21:
        /*0094*/ 	.byte	0x04, 0x28
        /*0096*/ 	.short	(.L_23 - .L_22)


	//   ....[0]....
.L_22:
        /*0098*/ 	.word	0x000002e0


	//   ....[1]....
        /*009c*/ 	.word	0x000002f0


	//   ....[2]....
        /*00a0*/ 	.word	0x00000300


	//   ....[3]....
        /*00a4*/ 	.word	0x00000310


	//   ....[4]....
        /*00a8*/ 	.word	0x00000350


	//   ....[5]....
        /*00ac*/ 	.word	0x00000370


	//   ....[6]....
        /*00b0*/ 	.word	0x00000380


	//   ....[7]....
        /*00b4*/ 	.word	0x00000390


	//   ....[8]....
        /*00b8*/ 	.word	0x000003f0


	//   ....[9]....
        /*00bc*/ 	.word	0x00000410


	//   ....[10]....
        /*00c0*/ 	.word	0x00000420


	//   ....[11]....
        /*00c4*/ 	.word	0x00000430


	//----- nvinfo : EIATTR_EXIT_INSTR_OFFSETS
	.align		4
.L_23:
        /*00c8*/ 	.byte	0x04, 0x1c
        /*00ca*/ 	.short	(.L_25 - .L_24)


	//   ....[0]....
.L_24:
        /*00cc*/ 	.word	0x000005c0


	//   ....[1]....
        /*00d0*/ 	.word	0x000005f0


	//----- nvinfo : EIATTR_REQNTID
	.align		4
.L_25:
        /*00d4*/ 	.byte	0x04, 0x10
        /*00d6*/ 	.short	(.L_27 - .L_26)
.L_26:
        /*00d8*/ 	.word	0x00000100
        /*00dc*/ 	.word	0x00000001
        /*00e0*/ 	.word	0x00000001


	//----- nvinfo : EIATTR_CBANK_PARAM_SIZE
	.align		4
.L_27:
        /*00e4*/ 	.byte	0x03, 0x19
        /*00e6*/ 	.short	0x0020


	//----- nvinfo : EIATTR_PARAM_CBANK
	.align		4
        /*00e8*/ 	.byte	0x04, 0x0a
        /*00ea*/ 	.short	(.L_29 - .L_28)
	.align		4
.L_28:
        /*00ec*/ 	.word	index@(.nv.constant0.triton_per_fused_mean_new_zeros_22)
        /*00f0*/ 	.short	0x0210
        /*00f2*/ 	.short	0x0020


	//----- nvinfo : EIATTR_SW_WAR
	.align		4
.L_29:
        /*00f4*/ 	.byte	0x04, 0x36
        /*00f6*/ 	.short	(.L_31 - .L_30)
.L_30:
        /*00f8*/ 	.word	0x00000008
.L_31:


//--------------------- .nv.callgraph             --------------------------
	.section	.nv.callgraph,"",@"SHT_CUDA_CALLGRAPH"
	.align	4
	.sectionentsize	8
	.align		4
        /*0000*/ 	.word	0x00000000
	.align		4
        /*0004*/ 	.word	0xffffffff
	.align		4
        /*0008*/ 	.word	0x00000000
	.align		4
        /*000c*/ 	.word	0xfffffffe
	.align		4
        /*0010*/ 	.word	0x00000000
	.align		4
        /*0014*/ 	.word	0xfffffffd
	.align		4
        /*0018*/ 	.word	0x00000000
	.align		4
        /*001c*/ 	.word	0xfffffffc


//--------------------- .text.triton_per_fused_mean_new_zeros_22 --------------------------
	.section	.text.triton_per_fused_mean_new_zeros_22,"ax",@progbits
	.sectionflags	@"SHF_BARRIERS=1"
	.align	128
        .global         triton_per_fused_mean_new_zeros_22
        .type           triton_per_fused_mean_new_zeros_22,@function
        .size           triton_per_fused_mean_new_zeros_22,(.L_x_1 - triton_per_fused_mean_new_zeros_22)
        .other          triton_per_fused_mean_new_zeros_22,@"STO_CUDA_ENTRY STV_DEFAULT"
triton_per_fused_mean_new_zeros_22:
.text.triton_per_fused_mean_new_zeros_22:
[----:B------:R-:W0:Y:S02]  /*0000*/  LDC R1, c[0x0][0x28] ;  /* 0x00000a00ff017b82 */ /* 0x000e240000000800 */
[----:B------:R-:W1:Y:S01]  /*0010*/  S2R R4, SR_CTAID.X ;  /* 0x0000000000047919 */ /* 0x000e620000002500 */
[----:B------:R-:W2:Y:S01]  /*0020*/  LDC.64 R6, c[0x0][0x218] ;  /* 0x00008600ff067b82 */ /* 0x000ea20000000a00 */
[----:B------:R-:W-:Y:S01]  /*0030*/  ULDC.64 UR6, c[0x0][0x208] ;  /* 0x0000820000067ab9 */ /* 0x000fe20000000a00 */
[----:B------:R-:W3:Y:S01]  /*0040*/  S2R R3, SR_TID.X ;  /* 0x0000000000037919 */ /* 0x000ee20000002100 */
[----:B-1----:R-:W-:Y:S02]  /*0050*/  SHF.L.U32 R0, R4, 0x7, RZ ;  /* 0x0000000704007819 */ /* 0x002fe400000006ff */
[----:B------:R-:W-:Y:S02]  /*0060*/  SHF.R.S32.HI R9, RZ, 0x18, R4 ;  /* 0x00000018ff097819 */ /* 0x000fe40000011404 */
[----:B---3--:R-:W-:Y:S01]  /*0070*/  SHF.L.U32 R13, R3, 0x2, RZ ;  /* 0x00000002030d7819 */ /* 0x008fe200000006ff */
[----:B------:R-:W1:Y:S01]  /*0080*/  LDC.64 R4, c[0x0][0x220] ;  /* 0x00008800ff047b82 */ /* 0x000e620000000a00 */
[----:B------:R-:W-:Y:S01]  /*0090*/  SGXT R9, R9, 0x1 ;  /* 0x000000010909781a */ /* 0x000fe20000000200 */
[----:B------:R-:W-:Y:S01]  /*00a0*/  IMAD.SHL.U32 R10, R3, 0x8, RZ ;  /* 0x00000008030a7824 */ /* 0x000fe200078e00ff */
[----:B------:R-:W-:-:S04]  /*00b0*/  LOP3.LUT R8, R0, 0x7c, R13, 0xf8, !PT ;  /* 0x0000007c00087812 */ /* 0x000fc800078ef80d */
[-C--:B------:R-:W-:Y:S02]  /*00c0*/  LEA.HI R9, R9, R8.reuse, RZ, 0x8 ;  /* 0x0000000809097211 */ /* 0x080fe400078f40ff */
[----:B------:R-:W-:Y:S02]  /*00d0*/  LOP3.LUT R10, R10, 0x700, RZ, 0xc0, !PT ;  /* 0x000007000a0a7812 */ /* 0x000fe400078ec0ff */
[C---:B------:R-:W-:Y:S02]  /*00e0*/  LOP3.LUT R11, R9.reuse, 0xffffff00, RZ, 0xc0, !PT ;  /* 0xffffff00090b7812 */ /* 0x040fe400078ec0ff */
[----:B------:R-:W-:Y:S02]  /*00f0*/  SHF.L.U32 R9, R9, 0x3, RZ ;  /* 0x0000000309097819 */ /* 0x000fe400000006ff */
[----:B------:R-:W-:Y:S02]  /*0100*/  IADD3 R10, R10, R8, -R11 ;  /* 0x000000080a0a7210 */ /* 0x000fe40007ffe80b */
[----:B------:R-:W-:-:S05]  /*0110*/  LOP3.LUT R9, R9, 0xfffff800, RZ, 0xc0, !PT ;  /* 0xfffff80009097812 */ /* 0x000fca00078ec0ff */
[----:B------:R-:W-:-:S04]  /*0120*/  IMAD.IADD R9, R10, 0x1, R9 ;  /* 0x000000010a097824 */ /* 0x000fc800078e0209 */
[----:B--2---:R-:W-:-:S04]  /*0130*/  IMAD.WIDE R6, R9, 0x4, R6 ;  /* 0x0000000409067825 */ /* 0x004fc800078e0206 */
[----:B-1----:R-:W-:Y:S02]  /*0140*/  IMAD.WIDE R8, R9, 0x4, R4 ;  /* 0x0000000409087825 */ /* 0x002fe400078e0204 */
[----:B------:R-:W2:Y:S04]  /*0150*/  LDG.E.128 R4, desc[UR6][R6.64] ;  /* 0x0000000606047981 */ /* 0x000ea8000c1e1d00 */
[----:B------:R-:W2:Y:S01]  /*0160*/  LDG.E.128 R8, desc[UR6][R8.64] ;  /* 0x0000000608087981 */ /* 0x000ea2000c1e1d00 */
[----:B------:R-:W1:Y:S01]  /*0170*/  S2UR UR5, SR_CgaCtaId ;  /* 0x00000000000579c3 */ /* 0x000e620000008800 */
[----:B------:R-:W-:Y:S01]  /*0180*/  LOP3.LUT R16, R13, 0x7c, RZ, 0xc0, !PT ;  /* 0x0000007c0d107812 */ /* 0x000fe200078ec0ff */
[----:B------:R-:W-:Y:S01]  /*0190*/  UMOV UR4, 0x400 ;  /* 0x0000040000047882 */ /* 0x000fe20000000000 */
[----:B------:R-:W-:-:S02]  /*01a0*/  SHF.R.U32.HI R18, RZ, 0x3, R3 ;  /* 0x00000003ff127819 */ /* 0x000fc40000011603 */
[----:B------:R-:W-:Y:S02]  /*01b0*/  SHF.L.U32 R17, R16, 0x5, RZ ;  /* 0x0000000510117819 */ /* 0x000fe400000006ff */
[----:B------:R-:W-:Y:S02]  /*01c0*/  ISETP.GE.AND P0, PT, R3, 0x400, PT ;  /* 0x000004000300780c */ /* 0x000fe40003f06270 */
[----:B------:R-:W-:Y:S01]  /*01d0*/  LOP3.LUT R18, R17, 0x1c, R18, 0xf8, !PT ;  /* 0x0000001c11127812 */ /* 0x000fe200078ef812 */
[----:B-1----:R-:W-:Y:S01]  /*01e0*/  UPRMT UR4, UR5, 0x654, UR4 ;  /* 0x0000065405047896 */ /* 0x002fe20008000004 */
[----:B--2---:R-:W-:Y:S01]  /*01f0*/  FMUL R4, R4, R8 ;  /* 0x0000000804047220 */ /* 0x004fe20000400000 */
[----:B------:R-:W-:Y:S01]  /*0200*/  FMUL R5, R5, R9 ;  /* 0x0000000905057220 */ /* 0x000fe20000400000 */
[----:B------:R-:W-:Y:S01]  /*0210*/  FMUL R6, R6, R10 ;  /* 0x0000000a06067220 */ /* 0x000fe20000400000 */
[----:B------:R-:W-:-:S05]  /*0220*/  FMUL R7, R7, R11 ;  /* 0x0000000b07077220 */ /* 0x000fca0000400000 */
[----:B------:R-:W-:Y:S04]  /*0230*/  STS [R18+UR4], R4 ;  /* 0x0000000412007988 */ /* 0x000fe80008000804 */
[----:B------:R-:W-:Y:S04]  /*0240*/  STS [R18+UR4+0x20], R5 ;  /* 0x0000200512007988 */ /* 0x000fe80008000804 */
[----:B------:R-:W-:Y:S04]  /*0250*/  STS [R18+UR4+0x40], R6 ;  /* 0x0000400612007988 */ /* 0x000fe80008000804 */
[----:B------:R-:W-:Y:S01]  /*0260*/  STS [R18+UR4+0x60], R7 ;  /* 0x0000600712007988 */ /* 0x000fe20008000804 */
[----:B------:R-:W-:Y:S06]  /*0270*/  BAR.SYNC.DEFER_BLOCKING 0x0 ;  /* 0x0000000000007b1d */ /* 0x000fec0000010000 */
[----:B------:R-:W1:Y:S04]  /*0280*/  @!P0 LDS R15, [R13+UR4] ;  /* 0x000000040d0f8984 */ /* 0x000e680008000800 */
[----:B------:R-:W2:Y:S04]  /*0290*/  @!P0 LDS R12, [R13+UR4+0x400] ;  /* 0x000400040d0c8984 */ /* 0x000ea80008000800 */
[----:B------:R-:W3:Y:S04]  /*02a0*/  @!P0 LDS R14, [R13+UR4+0x800] ;  /* 0x000800040d0e8984 */ /* 0x000ee80008000800 */
[----:B------:R-:W4:Y:S01]  /*02b0*/  @!P0 LDS R2, [R13+UR4+0xc00] ;  /* 0x000c00040d028984 */ /* 0x000f220008000800 */
[----:B------:R-:W-:-:S04]  /*02c0*/  LOP3.LUT P0, RZ, R3, 0x7, RZ, 0xc0, !PT ;  /* 0x0000000703ff7812 */ /* 0x000fc8000780c0ff */
[----:B------:R-:W-:Y:S01]  /*02d0*/  ISETP.LT.AND P0, PT, R3, 0x400, !P0 ;  /* 0x000004000300780c */ /* 0x000fe20004701270 */
[----:B-1----:R-:W1:Y:S04]  /*02e0*/  SHFL.BFLY PT, R8, R15, 0x4, 0x1f ;  /* 0x0c801f000f087f89 */ /* 0x002e6800000e0000 */
[----:B--2---:R-:W2:Y:S04]  /*02f0*/  SHFL.BFLY PT, R9, R12, 0x4, 0x1f ;  /* 0x0c801f000c097f89 */ /* 0x004ea800000e0000 */
[----:B---3--:R-:W3:Y:S04]  /*0300*/  SHFL.BFLY PT, R11, R14, 0x4, 0x1f ;  /* 0x0c801f000e0b7f89 */ /* 0x008ee800000e0000 */
[----:B----4-:R-:W4:Y:S01]  /*0310*/  SHFL.BFLY PT, R5, R2, 0x4, 0x1f ;  /* 0x0c801f0002057f89 */ /* 0x010f2200000e0000 */
[----:B-1----:R-:W-:Y:S01]  /*0320*/  FADD R8, R15, R8 ;  /* 0x000000080f087221 */ /* 0x002fe20000000000 */
[----:B--2---:R-:W-:Y:S01]  /*0330*/  FADD R9, R12, R9 ;  /* 0x000000090c097221 */ /* 0x004fe20000000000 */
[----:B---3--:R-:W-:-:S04]  /*0340*/  FADD R11, R14, R11 ;  /* 0x0000000b0e0b7221 */ /* 0x008fc80000000000 */
[----:B------:R-:W1:Y:S01]  /*0350*/  SHFL.BFLY PT, R4, R9, 0x2, 0x1f ;  /* 0x0c401f0009047f89 */ /* 0x000e6200000e0000 */
[----:B----4-:R-:W-:-:S03]  /*0360*/  FADD R10, R2, R5 ;  /* 0x00000005020a7221 */ /* 0x010fc60000000000 */
[----:B------:R-:W2:Y:S04]  /*0370*/  SHFL.BFLY PT, R6, R11, 0x2, 0x1f ;  /* 0x0c401f000b067f89 */ /* 0x000ea800000e0000 */
[----:B------:R-:W3:Y:S04]  /*0380*/  SHFL.BFLY PT, R5, R8, 0x2, 0x1f ;  /* 0x0c401f0008057f89 */ /* 0x000ee800000e0000 */
[----:B------:R-:W4:Y:S01]  /*0390*/  SHFL.BFLY PT, R7, R10, 0x2, 0x1f ;  /* 0x0c401f000a077f89 */ /* 0x000f2200000e0000 */
[----:B-1----:R-:W-:Y:S01]  /*03a0*/  FADD R4, R9, R4 ;  /* 0x0000000409047221 */ /* 0x002fe20000000000 */
[----:B------:R-:W-:Y:S01]  /*03b0*/  IADD3 R9, R17, UR4, RZ ;  /* 0x0000000411097c10 */ /* 0x000fe2000fffe0ff */
[----:B--2---:R-:W-:-:S04]  /*03c0*/  FADD R6, R11, R6 ;  /* 0x000000060b067221 */ /* 0x004fc80000000000 */
[----:B------:R-:W-:Y:S02]  /*03d0*/  IMAD R16, R16, -0x1c, R9 ;  /* 0xffffffe410107824 */ /* 0x000fe400078e0209 */
[----:B---3--:R-:W-:Y:S01]  /*03e0*/  FADD R5, R8, R5 ;  /* 0x0000000508057221 */ /* 0x008fe20000000000 */
[----:B------:R-:W1:Y:S01]  /*03f0*/  SHFL.BFLY PT, R15, R6, 0x1, 0x1f ;  /* 0x0c201f00060f7f89 */ /* 0x000e6200000e0000 */
[----:B----4-:R-:W-:-:S03]  /*0400*/  FADD R14, R10, R7 ;  /* 0x000000070a0e7221 */ /* 0x010fc60000000000 */
[----:B------:R-:W2:Y:S04]  /*0410*/  SHFL.BFLY PT, R2, R5, 0x1, 0x1f ;  /* 0x0c201f0005027f89 */ /* 0x000ea800000e0000 */
[----:B------:R-:W3:Y:S04]  /*0420*/  SHFL.BFLY PT, R7, R4, 0x1, 0x1f ;  /* 0x0c201f0004077f89 */ /* 0x000ee800000e0000 */
[----:B------:R-:W4:Y:S01]  /*0430*/  SHFL.BFLY PT, R19, R14, 0x1, 0x1f ;  /* 0x0c201f000e137f89 */ /* 0x000f2200000e0000 */
[----:B-1----:R-:W-:Y:S01]  /*0440*/  FADD R12, R6, R15 ;  /* 0x0000000f060c7221 */ /* 0x002fe20000000000 */
[----:B--2---:R-:W-:-:S04]  /*0450*/  FADD R8, R5, R2 ;  /* 0x0000000205087221 */ /* 0x004fc80000000000 */
[----:B------:R-:W-:Y:S01]  /*0460*/  @P0 STS [R13+UR4+0x800], R12 ;  /* 0x0008000c0d000988 */ /* 0x000fe20008000804 */
[----:B------:R-:W-:Y:S01]  /*0470*/  LOP3.LUT R2, R3, 0x7f, RZ, 0xc0, !PT ;  /* 0x0000007f03027812 */ /* 0x000fe200078ec0ff */
[----:B---3--:R-:W-:Y:S02]  /*0480*/  FADD R10, R4, R7 ;  /* 0x00000007040a7221 */ /* 0x008fe40000000000 */
[----:B------:R-:W-:Y:S01]  /*0490*/  @P0 STS [R13+UR4], R8 ;  /* 0x000000080d000988 */ /* 0x000fe20008000804 */
[----:B----4-:R-:W-:-:S03]  /*04a0*/  FADD R18, R14, R19 ;  /* 0x000000130e127221 */ /* 0x010fc60000000000 */
[----:B------:R1:W-:Y:S04]  /*04b0*/  @P0 STS [R13+UR4+0x400], R10 ;  /* 0x0004000a0d000988 */ /* 0x0003e80008000804 */
[----:B------:R-:W-:Y:S01]  /*04c0*/  @P0 STS [R13+UR4+0xc00], R18 ;  /* 0x000c00120d000988 */ /* 0x000fe20008000804 */
[----:B------:R-:W-:Y:S01]  /*04d0*/  BAR.SYNC.DEFER_BLOCKING 0x0 ;  /* 0x0000000000007b1d */ /* 0x000fe20000010000 */
[----:B------:R-:W-:Y:S02]  /*04e0*/  LOP3.LUT P0, RZ, R3, 0x80, RZ, 0xc0, !PT ;  /* 0x0000008003ff7812 */ /* 0x000fe4000780c0ff */
[----:B-1----:R-:W-:Y:S02]  /*04f0*/  LEA R10, R2, UR4, 0x2 ;  /* 0x00000004020a7c11 */ /* 0x002fe4000f8e10ff */
[----:B------:R-:W-:-:S03]  /*0500*/  LOP3.LUT R3, R0, 0x7f, R3, 0xf8, !PT ;  /* 0x0000007f00037812 */ /* 0x000fc600078ef803 */
[----:B------:R-:W1:Y:S01]  /*0510*/  LDC.64 R8, c[0x0][0x210] ;  /* 0x00008400ff087b82 */ /* 0x000e620000000a00 */
[----:B------:R-:W-:Y:S04]  /*0520*/  LDS R4, [R17+UR4] ;  /* 0x0000000411047984 */ /* 0x000fe80008000800 */
[----:B------:R-:W-:Y:S01]  /*0530*/  LDS R5, [R17+UR4+0x20] ;  /* 0x0000200411057984 */ /* 0x000fe20008000800 */
[----:B-1----:R-:W-:-:S03]  /*0540*/  IMAD.WIDE R2, R3, 0x4, R8 ;  /* 0x0000000403027825 */ /* 0x002fc600078e0208 */
[----:B------:R-:W-:Y:S04]  /*0550*/  LDS R6, [R17+UR4+0x40] ;  /* 0x0000400411067984 */ /* 0x000fe80008000800 */
[----:B------:R-:W1:Y:S01]  /*0560*/  LDS R7, [R17+UR4+0x60] ;  /* 0x0000600411077984 */ /* 0x000e620008000800 */
[----:B------:R-:W-:Y:S06]  /*0570*/  BAR.SYNC.DEFER_BLOCKING 0x0 ;  /* 0x0000000000007b1d */ /* 0x000fec0000010000 */
[----:B-1----:R1:W-:Y:S02]  /*0580*/  STS.128 [R16], R4 ;  /* 0x0000000410007388 */ /* 0x0023e40000000c00 */
[----:B------:R-:W-:Y:S06]  /*0590*/  BAR.SYNC.DEFER_BLOCKING 0x0 ;  /* 0x0000000000007b1d */ /* 0x000fec0000010000 */
[----:B------:R-:W2:Y:S02]  /*05a0*/  LDS R10, [R10] ;  /* 0x000000000a0a7984 */ /* 0x000ea40000000800 */
[----:B------:R-:W-:Y:S06]  /*05b0*/  BAR.SYNC.DEFER_BLOCKING 0x0 ;  /* 0x0000000000007b1d */ /* 0x000fec0000010000 */
[----:B-1----:R-:W-:Y:S05]  /*05c0*/  @P0 EXIT ;  /* 0x000000000000094d */ /* 0x002fea0003800000 */
[----:B--2---:R-:W-:-:S05]  /*05d0*/  FMUL R5, R10, 0.125 ;  /* 0x3e0000000a057820 */ /* 0x004fca0000400000 */
[----:B------:R-:W-:Y:S01]  /*05e0*/  STG.E desc[UR6][R2.64], R5 ;  /* 0x0000000502007986 */ /* 0x000fe2000c101906 */
[----:B------:R-:W-:Y:S05]  /*05f0*/  EXIT ;  /* 0x000000000000794d */ /* 0x000fea0003800000 */
.L_x_0:
[----:B------:R-:W-:-:S00]  /*0600*/  BRA `(.L_x_0) ;  /* 0xfffffffc00fc7947 */ /* 0x000fc0000383ffff */
[----:B------:R-:W-:-:S00]  /*0610*/  NOP ;  /* 0x0000000000007918 */ /* 0x000fc00000000000 */
        /* <DEDUP_REMOVED lines=14> */
.L_x_1:


//--------------------- .nv.shared.triton_per_fused_mean_new_zeros_22 --------------------------
	.section	.nv.shared.triton_per_fused_mean_new_zeros_22,"aw",@nobits
	.sectionflags	@""
	.align	16
	.zero		1024


//--------------------- .nv.constant0.triton_per_fused_mean_new_zeros_22 --------------------------
	.section	.nv.constant0.triton_per_fused_mean_new_zeros_22,"a",@progbits
	.sectionflags	@""
	.align	4
.nv.constant0.triton_per_fused_mean_new_zeros_22:
	.zero		560
